	.headerflags	@"EF_CUDA_TEXMODE_UNIFIED EF_CUDA_64BIT_ADDRESS EF_CUDA_ACCELERATORS EF_CUDA_SM90 EF_CUDA_VIRTUAL_SM(EF_CUDA_SM90)"
	.elftype	@"ET_EXEC"


//--------------------- .nv.info                  --------------------------
	.section	.nv.info,"",@"SHT_CUDA_INFO"
	.align	4


	//----- nvinfo : EIATTR_REGCOUNT
	.align		4
        /*0000*/ 	.byte	0x04, 0x2f
        /*0002*/ 	.short	(.L_1 - .L_0)
	.align		4
.L_0:
        /*0004*/ 	.word	index@(triton_poi_fused_cat_6)
        /*0008*/ 	.word	0x00000010


	//----- nvinfo : EIATTR_MIN_STACK_SIZE
	.align		4
.L_1:
        /*000c*/ 	.byte	0x04, 0x12
        /*000e*/ 	.short	(.L_3 - .L_2)
	.align		4
.L_2:
        /*0010*/ 	.word	index@(triton_poi_fused_cat_6)
        /*0014*/ 	.word	0x00000000


	//----- nvinfo : EIATTR_FRAME_SIZE
	.align		4
.L_3:
        /*0018*/ 	.byte	0x04, 0x11
        /*001a*/ 	.short	(.L_5 - .L_4)
	.align		4
.L_4:
        /*001c*/ 	.word	index@(triton_poi_fused_cat_6)
        /*0020*/ 	.word	0x00000000


	//----- nvinfo : EIATTR_MIN_STACK_SIZE
	.align		4
.L_5:
        /*0024*/ 	.byte	0x04, 0x12
        /*0026*/ 	.short	(.L_7 - .L_6)
	.align		4
.L_6:
        /*0028*/ 	.word	index@(triton_poi_fused_cat_6)
        /*002c*/ 	.word	0x00000000
.L_7:


//--------------------- .nv.info.triton_poi_fused_cat_6 --------------------------
	.section	.nv.info.triton_poi_fused_cat_6,"",@"SHT_CUDA_INFO"
	.sectionflags	@""
	.align	4


	//----- nvinfo : EIATTR_CUDA_API_VERSION
	.align		4
        /*0000*/ 	.byte	0x04, 0x37
        /*0002*/ 	.short	(.L_9 - .L_8)
.L_8:
        /*0004*/ 	.word	0x0000007c


	//----- nvinfo : EIATTR_KPARAM_INFO
	.align		4
.L_9:
        /*0008*/ 	.byte	0x04, 0x17
        /*000a*/ 	.short	(.L_11 - .L_10)
.L_10:
        /*000c*/ 	.word	0x00000000
        /*0010*/ 	.short	0x0004
        /*0012*/ 	.short	0x0020
        /*0014*/ 	.byte	0x00, 0xf0, 0x11, 0x00


	//----- nvinfo : EIATTR_KPARAM_INFO
	.align		4
.L_11:
        /*0018*/ 	.byte	0x04, 0x17
        /*001a*/ 	.short	(.L_13 - .L_12)
.L_12:
        /*001c*/ 	.word	0x00000000
        /*0020*/ 	.short	0x0003
        /*0022*/ 	.short	0x0018
        /*0024*/ 	.byte	0x00, 0xf4, 0x21, 0x00


	//----- nvinfo : EIATTR_KPARAM_INFO
	.align		4
.L_13:
        /*0028*/ 	.byte	0x04, 0x17
        /*002a*/ 	.short	(.L_15 - .L_14)
.L_14:
        /*002c*/ 	.word	0x00000000
        /*0030*/ 	.short	0x0002
        /*0032*/ 	.short	0x0010
        /*0034*/ 	.byte	0x00, 0xf4, 0x21, 0x00


	//----- nvinfo : EIATTR_KPARAM_INFO
	.align		4
.L_15:
        /*0038*/ 	.byte	0x04, 0x17
        /*003a*/ 	.short	(.L_17 - .L_16)
.L_16:
        /*003c*/ 	.word	0x00000000
        /*0040*/ 	.short	0x0001
        /*0042*/ 	.short	0x0008
        /*0044*/ 	.byte	0x00, 0xf4, 0x21, 0x00


	//----- nvinfo : EIATTR_KPARAM_INFO
	.align		4
.L_17:
        /*0048*/ 	.byte	0x04, 0x17
        /*004a*/ 	.short	(.L_19 - .L_18)
.L_18:
        /*004c*/ 	.word	0x00000000
        /*0050*/ 	.short	0x0000
        /*0052*/ 	.short	0x0000
        /*0054*/ 	.byte	0x00, 0xf4, 0x21, 0x00


	//----- nvinfo : EIATTR_SPARSE_MMA_MASK
	.align		4
.L_19:
        /*0058*/ 	.byte	0x03, 0x50
        /*005a*/ 	.short	0x0000


	//----- nvinfo : EIATTR_MAXREG_COUNT
	.align		4
        /*005c*/ 	.byte	0x03, 0x1b
        /*005e*/ 	.short	0x00ff


	//----- nvinfo : EIATTR_EXIT_INSTR_OFFSETS
	.align		4
        /*0060*/ 	.byte	0x04, 0x1c
        /*0062*/ 	.short	(.L_21 - .L_20)


	//   ....[0]....
.L_20:
        /*0064*/ 	.word	0x000003e0


	//   ....[1]....
        /*0068*/ 	.word	0x00000400


	//----- nvinfo : EIATTR_REQNTID
	.align		4
.L_21:
        /*006c*/ 	.byte	0x04, 0x10
        /*006e*/ 	.short	(.L_23 - .L_22)
.L_22:
        /*0070*/ 	.word	0x00000080
        /*0074*/ 	.word	0x00000001
        /*0078*/ 	.word	0x00000001


	//----- nvinfo : EIATTR_CBANK_PARAM_SIZE
	.align		4
.L_23:
        /*007c*/ 	.byte	0x03, 0x19
        /*007e*/ 	.short	0x0024


	//----- nvinfo : EIATTR_PARAM_CBANK
	.align		4
        /*0080*/ 	.byte	0x04, 0x0a
        /*0082*/ 	.short	(.L_25 - .L_24)
	.align		4
.L_24:
        /*0084*/ 	.word	index@(.nv.constant0.triton_poi_fused_cat_6)
        /*0088*/ 	.short	0x0210
        /*008a*/ 	.short	0x0024


	//----- nvinfo : EIATTR_SW_WAR
	.align		4
.L_25:
        /*008c*/ 	.byte	0x04, 0x36
        /*008e*/ 	.short	(.L_27 - .L_26)
.L_26:
        /*0090*/ 	.word	0x00000008
.L_27:


//--------------------- .nv.callgraph             --------------------------
	.section	.nv.callgraph,"",@"SHT_CUDA_CALLGRAPH"
	.align	4
	.sectionentsize	8
	.align		4
        /*0000*/ 	.word	0x00000000
	.align		4
        /*0004*/ 	.word	0xffffffff
	.align		4
        /*0008*/ 	.word	0x00000000
	.align		4
        /*000c*/ 	.word	0xfffffffe
	.align		4
        /*0010*/ 	.word	0x00000000
	.align		4
        /*0014*/ 	.word	0xfffffffd
	.align		4
        /*0018*/ 	.word	0x00000000
	.align		4
        /*001c*/ 	.word	0xfffffffc


//--------------------- .text.triton_poi_fused_cat_6 --------------------------
	.section	.text.triton_poi_fused_cat_6,"ax",@progbits
	.align	128
        .global         triton_poi_fused_cat_6
        .type           triton_poi_fused_cat_6,@function
        .size           triton_poi_fused_cat_6,(.L_x_1 - triton_poi_fused_cat_6)
        .other          triton_poi_fused_cat_6,@"STO_CUDA_ENTRY STV_DEFAULT"
triton_poi_fused_cat_6:
.text.triton_poi_fused_cat_6:
[----:B------:R-:W0:Y:S02]  /*0000*/  LDC R1, c[0x0][0x28] ;  /* 0x00000a00ff017b82 */ /* 0x000e240000000800 */
[----:B------:R-:W1:Y:S01]  /*0010*/  S2R R0, SR_TID.X ;  /* 0x0000000000007919 */ /* 0x000e620000002100 */
[----:B------:R-:W-:Y:S01]  /*0020*/  ULDC.64 UR4, c[0x0][0x218] ;  /* 0x0000860000047ab9 */ /* 0x000fe20000000a00 */
[----:B------:R-:W-:Y:S01]  /*0030*/  ULDC.64 UR6, c[0x0][0x220] ;  /* 0x0000880000067ab9 */ /* 0x000fe20000000a00 */
[----:B------:R-:W2:Y:S01]  /*0040*/  S2R R5, SR_CTAID.X ;  /* 0x0000000000057919 */ /* 0x000ea20000002500 */
[----:B-1----:R-:W-:Y:S01]  /*0050*/  IMAD.SHL.U32 R0, R0, 0x2, RZ ;  /* 0x0000000200007824 */ /* 0x002fe200078e00ff */
[----:B--2---:R-:W-:-:S04]  /*0060*/  SHF.R.S32.HI R3, RZ, 0x17, R5 ;  /* 0x00000017ff037819 */ /* 0x004fc80000011405 */
[----:B------:R-:W-:Y:S02]  /*0070*/  LOP3.LUT R0, R0, 0xfe, RZ, 0xc0, !PT ;  /* 0x000000fe00007812 */ /* 0x000fe400078ec0ff */
[----:B------:R-:W-:-:S03]  /*0080*/  SGXT R3, R3, 0x1 ;  /* 0x000000010303781a */ /* 0x000fc60000000200 */
[----:B------:R-:W-:-:S04]  /*0090*/  IMAD R0, R5, 0x100, R0 ;  /* 0x0000010005007824 */ /* 0x000fc800078e0200 */
[----:B------:R-:W-:Y:S01]  /*00a0*/  IMAD.HI R4, R0, 0x7fc01ff1, RZ ;  /* 0x7fc01ff100047827 */ /* 0x000fe200078e02ff */
[----:B------:R-:W-:-:S04]  /*00b0*/  LEA.HI R3, R3, R0, RZ, 0x2 ;  /* 0x0000000003037211 */ /* 0x000fc800078f10ff */
[----:B------:R-:W-:Y:S02]  /*00c0*/  SHF.R.S32.HI R3, RZ, 0x2, R3 ;  /* 0x00000002ff037819 */ /* 0x000fe40000011403 */
[----:B------:R-:W-:-:S03]  /*00d0*/  SHF.R.U32.HI R7, RZ, 0x1f, R4 ;  /* 0x0000001fff077819 */ /* 0x000fc60000011604 */
[----:B------:R-:W-:Y:S01]  /*00e0*/  IMAD.HI R2, R3, 0x7fc01ff1, RZ ;  /* 0x7fc01ff103027827 */ /* 0x000fe200078e02ff */
[----:B------:R-:W-:-:S04]  /*00f0*/  LEA.HI.SX32 R9, R4, R7, 0x15 ;  /* 0x0000000704097211 */ /* 0x000fc800078faaff */
[----:B------:R-:W-:Y:S01]  /*0100*/  SHF.R.U32.HI R5, RZ, 0x1f, R2 ;  /* 0x0000001fff057819 */ /* 0x000fe20000011602 */
[C---:B------:R-:W-:Y:S02]  /*0110*/  IMAD R10, R9.reuse, -0x1008, R0 ;  /* 0xffffeff8090a7824 */ /* 0x040fe400078e0200 */
[----:B------:R-:W-:Y:S01]  /*0120*/  IMAD.SHL.U32 R11, R9, 0x800, RZ ;  /* 0x00000800090b7824 */ /* 0x000fe200078e00ff */
[----:B------:R-:W-:Y:S02]  /*0130*/  LEA.HI.SX32 R2, R2, R5, 0x17 ;  /* 0x0000000502027211 */ /* 0x000fe400078fbaff */
[----:B------:R-:W-:Y:S01]  /*0140*/  SHF.R.S32.HI R12, RZ, 0x1f, R10 ;  /* 0x0000001fff0c7819 */ /* 0x000fe2000001140a */
[----:B------:R-:W1:Y:S02]  /*0150*/  LDC.64 R4, c[0x0][0x210] ;  /* 0x00008400ff047b82 */ /* 0x000e640000000a00 */
[----:B------:R-:W-:-:S05]  /*0160*/  IMAD R8, R2, -0x402, R3 ;  /* 0xfffffbfe02087824 */ /* 0x000fca00078e0203 */
[----:B------:R-:W-:-:S04]  /*0170*/  LOP3.LUT R2, R8, 0xfffffe00, RZ, 0xc0, !PT ;  /* 0xfffffe0008027812 */ /* 0x000fc800078ec0ff */
[----:B------:R-:W-:Y:S02]  /*0180*/  ISETP.NE.AND P4, PT, R2, 0x200, PT ;  /* 0x000002000200780c */ /* 0x000fe40003f85270 */
[----:B------:R-:W-:Y:S02]  /*0190*/  IADD3 R2, P0, R10, R11, RZ ;  /* 0x0000000b0a027210 */ /* 0x000fe40007f1e0ff */
[----:B------:R-:W-:Y:S02]  /*01a0*/  ISETP.LT.AND P5, PT, R0, 0x4020, !P4 ;  /* 0x000040200000780c */ /* 0x000fe400067a1270 */
[----:B------:R-:W-:Y:S02]  /*01b0*/  LEA.HI.X.SX32 R3, R11, R12, 0x1, P0 ;  /* 0x0000000c0b037211 */ /* 0x000fe400000f0eff */
[----:B------:R-:W-:-:S04]  /*01c0*/  LEA R6, P0, R2, UR4, 0x2 ;  /* 0x0000000402067c11 */ /* 0x000fc8000f8010ff */
[----:B------:R-:W-:Y:S02]  /*01d0*/  LEA.HI.X R7, R2, UR5, R3, 0x2, P0 ;  /* 0x0000000502077c11 */ /* 0x000fe400080f1403 */
[----:B------:R-:W-:Y:S01]  /*01e0*/  CS2R R2, SRZ ;  /* 0x0000000000027805 */ /* 0x000fe2000001ff00 */
[----:B------:R-:W-:Y:S01]  /*01f0*/  ULDC.64 UR4, c[0x0][0x208] ;  /* 0x0000820000047ab9 */ /* 0x000fe20000000a00 */
[----:B------:R-:W-:Y:S02]  /*0200*/  IMAD.SHL.U32 R9, R9, 0x8, RZ ;  /* 0x0000000809097824 */ /* 0x000fe400078e00ff */
[----:B------:R-:W-:Y:S02]  /*0210*/  IMAD.IADD R11, R10, 0x1, R11 ;  /* 0x000000010a0b7824 */ /* 0x000fe400078e020b */
[----:B------:R2:W3:Y:S01]  /*0220*/  @P5 LDG.E.64 R2, desc[UR4][R6.64+-0x2000] ;  /* 0xffe0000406025981 */ /* 0x0004e2000c1e1b00 */
[----:B------:R-:W-:Y:S01]  /*0230*/  IADD3 R10, P2, R10, R9, RZ ;  /* 0x000000090a0a7210 */ /* 0x000fe20007f5e0ff */
[----:B-1----:R-:W-:Y:S01]  /*0240*/  IMAD.WIDE R4, R11, 0x4, R4 ;  /* 0x000000040b047825 */ /* 0x002fe200078e0204 */
[----:B------:R-:W-:-:S02]  /*0250*/  ISETP.GE.AND P0, PT, R0, 0x4020, PT ;  /* 0x000040200000780c */ /* 0x000fc40003f06270 */
[C---:B------:R-:W-:Y:S02]  /*0260*/  ISETP.GE.AND P1, PT, R8.reuse, 0x200, PT ;  /* 0x000002000800780c */ /* 0x040fe40003f26270 */
[----:B------:R-:W-:Y:S02]  /*0270*/  LEA.HI.X.SX32 R9, R9, R12, 0x1, P2 ;  /* 0x0000000c09097211 */ /* 0x000fe400010f0eff */
[----:B------:R-:W-:Y:S02]  /*0280*/  CS2R R12, SRZ ;  /* 0x00000000000c7805 */ /* 0x000fe4000001ff00 */
[----:B------:R-:W-:Y:S02]  /*0290*/  ISETP.GT.AND P3, PT, R8, 0x3ff, !P0 ;  /* 0x000003ff0800780c */ /* 0x000fe40004764270 */
[----:B--2---:R-:W-:Y:S02]  /*02a0*/  CS2R R6, SRZ ;  /* 0x0000000000067805 */ /* 0x004fe4000001ff00 */
[----:B------:R-:W-:-:S02]  /*02b0*/  ISETP.LT.AND P2, PT, R0, 0x4020, !P1 ;  /* 0x000040200000780c */ /* 0x000fc40004f41270 */
[----:B------:R-:W-:-:S04]  /*02c0*/  LEA R8, P6, R10, UR6, 0x2 ;  /* 0x000000060a087c11 */ /* 0x000fc8000f8c10ff */
[----:B------:R-:W-:-:S05]  /*02d0*/  LEA.HI.X R9, R10, UR7, R9, 0x2, P6 ;  /* 0x000000070a097c11 */ /* 0x000fca000b0f1409 */
[----:B------:R-:W2:Y:S04]  /*02e0*/  @P3 LDG.E.64 R12, desc[UR4][R8.64+-0x4000] ;  /* 0xffc00004080c3981 */ /* 0x000ea8000c1e1b00 */
[----:B------:R-:W4:Y:S01]  /*02f0*/  @P2 LDG.E.64 R6, desc[UR4][R4.64] ;  /* 0x0000000404062981 */ /* 0x000f22000c1e1b00 */
[----:B---3--:R-:W-:Y:S02]  /*0300*/  SEL R10, R2, RZ, P5 ;  /* 0x000000ff020a7207 */ /* 0x008fe40002800000 */
[----:B------:R-:W-:Y:S02]  /*0310*/  SEL R11, R3, RZ, P5 ;  /* 0x000000ff030b7207 */ /* 0x000fe40002800000 */
[----:B------:R-:W1:Y:S01]  /*0320*/  LDC.64 R2, c[0x0][0x228] ;  /* 0x00008a00ff027b82 */ /* 0x000e620000000a00 */
[----:B------:R-:W-:-:S02]  /*0330*/  FSETP.GT.AND P5, PT, R10, RZ, PT ;  /* 0x000000ff0a00720b */ /* 0x000fc40003fa4000 */
[----:B------:R-:W-:-:S11]  /*0340*/  FSETP.GT.AND P6, PT, R11, RZ, PT ;  /* 0x000000ff0b00720b */ /* 0x000fd60003fc4000 */
[----:B------:R-:W-:Y:S02]  /*0350*/  @!P5 FMUL R10, R10, 0.10000000149011611938 ;  /* 0x3dcccccd0a0ad820 */ /* 0x000fe40000400000 */
[----:B------:R-:W-:Y:S01]  /*0360*/  @!P6 FMUL R11, R11, 0.10000000149011611938 ;  /* 0x3dcccccd0b0be820 */ /* 0x000fe20000400000 */
[----:B--2---:R-:W-:Y:S02]  /*0370*/  @P4 SEL R10, R12, RZ, P3 ;  /* 0x000000ff0c0a4207 */ /* 0x004fe40001800000 */
[----:B------:R-:W-:Y:S02]  /*0380*/  @P4 SEL R11, R13, RZ, P3 ;  /* 0x000000ff0d0b4207 */ /* 0x000fe40001800000 */
[----:B----4-:R-:W-:Y:S02]  /*0390*/  SEL R9, R6, RZ, P2 ;  /* 0x000000ff06097207 */ /* 0x010fe40001000000 */
[----:B------:R-:W-:Y:S01]  /*03a0*/  SEL R4, R7, RZ, P2 ;  /* 0x000000ff07047207 */ /* 0x000fe20001000000 */
[----:B-1----:R-:W-:Y:S01]  /*03b0*/  IMAD.WIDE R2, R0, 0x4, R2 ;  /* 0x0000000400027825 */ /* 0x002fe200078e0202 */
[----:B------:R-:W-:-:S02]  /*03c0*/  SEL R10, R9, R10, !P1 ;  /* 0x0000000a090a7207 */ /* 0x000fc40004800000 */
[----:B------:R-:W-:Y:S01]  /*03d0*/  SEL R11, R4, R11, !P1 ;  /* 0x0000000b040b7207 */ /* 0x000fe20004800000 */
[----:B------:R-:W-:Y:S06]  /*03e0*/  @P0 EXIT ;  /* 0x000000000000094d */ /* 0x000fec0003800000 */
[----:B------:R-:W-:Y:S01]  /*03f0*/  STG.E.64 desc[UR4][R2.64], R10 ;  /* 0x0000000a02007986 */ /* 0x000fe2000c101b04 */
[----:B------:R-:W-:Y:S05]  /*0400*/  EXIT ;  /* 0x000000000000794d */ /* 0x000fea0003800000 */
.L_x_0:
[----:B------:R-:W-:-:S00]  /*0410*/  BRA `(.L_x_0) ;  /* 0xfffffffc00fc7947 */ /* 0x000fc0000383ffff */
[----:B------:R-:W-:-:S00]  /*0420*/  NOP ;  /* 0x0000000000007918 */ /* 0x000fc00000000000 */
        /* <DEDUP_REMOVED lines=13> */
.L_x_1:


//--------------------- .nv.constant0.triton_poi_fused_cat_6 --------------------------
	.section	.nv.constant0.triton_poi_fused_cat_6,"a",@progbits
	.sectionflags	@""
	.align	4
.nv.constant0.triton_poi_fused_cat_6:
	.zero		564
